//
// Generated by NVIDIA NVVM Compiler
//
// Compiler Build ID: CL-36424714
// Cuda compilation tools, release 13.0, V13.0.88
// Based on NVVM 20.0.0
//

.version 9.0
.target sm_100
.address_size 64

	// .globl	_Z12modifyKernelP6MyData

.visible .entry _Z12modifyKernelP6MyData(
	.param .u64 .ptr .align 1 _Z12modifyKernelP6MyData_param_0
)
{
	.reg .b32 	%r<2>;
	.reg .b32 	%f<3>;
	.reg .b64 	%rd<3>;

	ld.param.u64 	%rd1, [_Z12modifyKernelP6MyData_param_0];
	cvta.to.global.u64 	%rd2, %rd1;
	ld.global.u32 	%r1, [%rd2];
	cvt.rn.f32.s32 	%f1, %r1;
	add.f32 	%f2, %f1, %f1;
	st.global.f32 	[%rd2+4], %f2;
	ret;

}


// ===== COMPILED SASS (sm_100) =====

	.target	sm_100

	.elftype	@"ET_EXEC"


//--------------------- .note.nv.tkinfo           --------------------------
	.section	.note.nv.tkinfo,"",@"SHT_NOTE"
	.sectionflags	@"SHF_NOTE_NV_TKINFO"
	.tkinfo
        /*0018*/ 	.word	0x00000002
        /*0030*/ 	.string	""
        /*0030*/ 	.string	"ptxas"
        /*0030*/ 	.string	"Cuda compilation tools, release 13.0, V13.0.88"
        /*0030*/ 	.string	"Build cuda_13.0.r13.0/compiler.36424714_0"
        /*0030*/ 	.string	"-arch sm_100 -m 64 "



//--------------------- .note.nv.cuinfo           --------------------------
	.section	.note.nv.cuinfo,"",@"SHT_NOTE"
	.sectionflags	@"SHF_NOTE_NV_CUINFO"
        /*0018*/ 	.short	0x0002
        /*001a*/ 	.short	0x0064
        /*001c*/ 	.short	0x0082
	.zero		2


//--------------------- .nv.info                  --------------------------
	.section	.nv.info,"",@"SHT_CUDA_INFO"
	.align	4


	//----- nvinfo : EIATTR_REGCOUNT
	.align		4
        /*0000*/ 	.byte	0x04, 0x2f
        /*0002*/ 	.short	(.L_1 - .L_0)
	.align		4
.L_0:
        /*0004*/ 	.word	index@(_Z12modifyKernelP6MyData)
        /*0008*/ 	.word	0x00000008


	//----- nvinfo : EIATTR_FRAME_SIZE
	.align		4
.L_1:
        /*000c*/ 	.byte	0x04, 0x11
        /*000e*/ 	.short	(.L_3 - .L_2)
	.align		4
.L_2:
        /*0010*/ 	.word	index@(_Z12modifyKernelP6MyData)
        /*0014*/ 	.word	0x00000000


	//----- nvinfo : EIATTR_MIN_STACK_SIZE
	.align		4
.L_3:
        /*0018*/ 	.byte	0x04, 0x12
        /*001a*/ 	.short	(.L_5 - .L_4)
	.align		4
.L_4:
        /*001c*/ 	.word	index@(_Z12modifyKernelP6MyData)
        /*0020*/ 	.word	0x00000000
.L_5:


//--------------------- .nv.compat                --------------------------
	.section	.nv.compat,"",@"SHT_CUDA_COMPAT_INFO"
	.align	4
        /*0000*/ 	.byte	0x02, 0x09, 0x00, 0x00, 0x02, 0x02, 0x01, 0x00, 0x02, 0x05, 0x05, 0x00, 0x03, 0x07, 0x01, 0x01
        /*0010*/ 	.byte	0x02, 0x03, 0x00, 0x00, 0x02, 0x06, 0x01, 0x00, 0x04, 0x0b, 0x08, 0x00, 0x09, 0x00, 0x00, 0x00
        /*0020*/ 	.byte	0x00, 0x00, 0x00, 0x00


//--------------------- .nv.info._Z12modifyKernelP6MyData --------------------------
	.section	.nv.info._Z12modifyKernelP6MyData,"",@"SHT_CUDA_INFO"
	.sectionflags	@""
	.align	4


	//----- nvinfo : EIATTR_CUDA_API_VERSION
	.align		4
        /*0000*/ 	.byte	0x04, 0x37
        /*0002*/ 	.short	(.L_7 - .L_6)
.L_6:
        /*0004*/ 	.word	0x00000082


	//----- nvinfo : EIATTR_KPARAM_INFO
	.align		4
.L_7:
        /*0008*/ 	.byte	0x04, 0x17
        /*000a*/ 	.short	(.L_9 - .L_8)
.L_8:
        /*000c*/ 	.word	0x00000000
        /*0010*/ 	.short	0x0000
        /*0012*/ 	.short	0x0000
        /*0014*/ 	.byte	0x00, 0xf5, 0x21, 0x00


	//----- nvinfo : EIATTR_SPARSE_MMA_MASK
	.align		4
.L_9:
        /*0018*/ 	.byte	0x03, 0x50
        /*001a*/ 	.short	0x0000


	//----- nvinfo : EIATTR_MAXREG_COUNT
	.align		4
        /*001c*/ 	.byte	0x03, 0x1b
        /*001e*/ 	.short	0x00ff


	//----- nvinfo : EIATTR_MERCURY_ISA_VERSION
	.align		4
        /*0020*/ 	.byte	0x03, 0x5f
        /*0022*/ 	.short	0x0101


	//----- nvinfo : EIATTR_VRC_CTA_INIT_COUNT
	.align		4
        /*0024*/ 	.byte	0x02, 0x4a
	.zero		1
	.zero		1


	//----- nvinfo : EIATTR_EXIT_INSTR_OFFSETS
	.align		4
        /*0028*/ 	.byte	0x04, 0x1c
        /*002a*/ 	.short	(.L_11 - .L_10)


	//   ....[0]....
.L_10:
        /*002c*/ 	.word	0x00000070


	//----- nvinfo : EIATTR_CBANK_PARAM_SIZE
	.align		4
.L_11:
        /*0030*/ 	.byte	0x03, 0x19
        /*0032*/ 	.short	0x0008


	//----- nvinfo : EIATTR_PARAM_CBANK
	.align		4
        /*0034*/ 	.byte	0x04, 0x0a
        /*0036*/ 	.short	(.L_13 - .L_12)
	.align		4
.L_12:
        /*0038*/ 	.word	index@(.nv.constant0._Z12modifyKernelP6MyData)
        /*003c*/ 	.short	0x0380
        /*003e*/ 	.short	0x0008


	//----- nvinfo : EIATTR_SW_WAR
	.align		4
.L_13:
        /*0040*/ 	.byte	0x04, 0x36
        /*0042*/ 	.short	(.L_15 - .L_14)
.L_14:
        /*0044*/ 	.word	0x00000008
.L_15:


//--------------------- .nv.callgraph             --------------------------
	.section	.nv.callgraph,"",@"SHT_CUDA_CALLGRAPH"
	.align	4
	.sectionentsize	8
	.align		4
        /*0000*/ 	.word	0x00000000
	.align		4
        /*0004*/ 	.word	0xffffffff
	.align		4
        /*0008*/ 	.word	0x00000000
	.align		4
        /*000c*/ 	.word	0xfffffffe
	.align		4
        /*0010*/ 	.word	0x00000000
	.align		4
        /*0014*/ 	.word	0xfffffffd
	.align		4
        /*0018*/ 	.word	0x00000000
	.align		4
        /*001c*/ 	.word	0xfffffffc


//--------------------- .text._Z12modifyKernelP6MyData --------------------------
	.section	.text._Z12modifyKernelP6MyData,"ax",@progbits
	.align	128
        .global         _Z12modifyKernelP6MyData
        .type           _Z12modifyKernelP6MyData,@function
        .size           _Z12modifyKernelP6MyData,(.L_x_1 - _Z12modifyKernelP6MyData)
        .other          _Z12modifyKernelP6MyData,@"STO_CUDA_ENTRY STV_DEFAULT"
_Z12modifyKernelP6MyData:
.text._Z12modifyKernelP6MyData:
[----:B------:R-:W-:Y:S08]  /*0000*/  LDC R1, c[0x0][0x37c] ;  /* 0x0000df00ff017b82 */ /* 0x000ff00000000800 */
[----:B------:R-:W0:Y:S01]  /*0010*/  LDC.64 R2, c[0x0][0x380] ;  /* 0x0000e000ff027b82 */ /* 0x000e220000000a00 */
[----:B------:R-:W0:Y:S02]  /*0020*/  LDCU.64 UR4, c[0x0][0x358] ;  /* 0x00006b00ff0477ac */ /* 0x000e240008000a00 */
[----:B0-----:R-:W2:Y:S02]  /*0030*/  LDG.E R0, desc[UR4][R2.64] ;  /* 0x0000000402007981 */ /* 0x001ea4000c1e1900 */
[----:B--2---:R-:W-:-:S05]  /*0040*/  I2FP.F32.S32 R0, R0 ;  /* 0x0000000000007245 */ /* 0x004fca0000201400 */
[----:B------:R-:W-:-:S05]  /*0050*/  FADD R5, R0, R0 ;  /* 0x0000000000057221 */ /* 0x000fca0000000000 */
[----:B------:R-:W-:Y:S01]  /*0060*/  STG.E desc[UR4][R2.64+0x4], R5 ;  /* 0x0000040502007986 */ /* 0x000fe2000c101904 */
[----:B------:R-:W-:Y:S05]  /*0070*/  EXIT ;  /* 0x000000000000794d */ /* 0x000fea0003800000 */
.L_x_0:
[----:B------:R-:W-:-:S00]  /*0080*/  BRA `(.L_x_0) ;  /* 0xfffffffc00fc7947 */ /* 0x000fc0000383ffff */
[----:B------:R-:W-:-:S00]  /*0090*/  NOP ;  /* 0x0000000000007918 */ /* 0x000fc00000000000 */
        /* <DEDUP_REMOVED lines=14> */
.L_x_1:


//--------------------- .nv.shared.reserved.0     --------------------------
	.section	.nv.shared.reserved.0,"aw",@nobits
	.weak		__nv_reservedSMEM_offset_0_alias
	.size		__nv_reservedSMEM_offset_0_alias, 0, 64
	.other		__nv_reservedSMEM_offset_0_alias,@"STO_CUDA_RESERVED_SHARED STV_DEFAULT"
__nv_reservedSMEM_offset_0_alias:
	.zero		0
	.zero		64


//--------------------- .nv.constant0._Z12modifyKernelP6MyData --------------------------
	.section	.nv.constant0._Z12modifyKernelP6MyData,"a",@progbits
	.sectionflags	@""
	.align	4
.nv.constant0._Z12modifyKernelP6MyData:
	.zero		904


//--------------------- SYMBOLS --------------------------

	.type		.nv.reservedSmem.offset0,@object
	.size		.nv.reservedSmem.offset0,0x4
